//
// Generated by NVIDIA NVVM Compiler
//
// Compiler Build ID: CL-36424714
// Cuda compilation tools, release 13.0, V13.0.88
// Based on NVVM 20.0.0
//

.version 9.0
.target sm_100
.address_size 64

	// .globl	_Z33compute_subtree_signatures_kerneliiiPKhPKiS2_Pi

.visible .entry _Z33compute_subtree_signatures_kerneliiiPKhPKiS2_Pi(
	.param .u32 _Z33compute_subtree_signatures_kerneliiiPKhPKiS2_Pi_param_0,
	.param .u32 _Z33compute_subtree_signatures_kerneliiiPKhPKiS2_Pi_param_1,
	.param .u32 _Z33compute_subtree_signatures_kerneliiiPKhPKiS2_Pi_param_2,
	.param .u64 .ptr .align 1 _Z33compute_subtree_signatures_kerneliiiPKhPKiS2_Pi_param_3,
	.param .u64 .ptr .align 1 _Z33compute_subtree_signatures_kerneliiiPKhPKiS2_Pi_param_4,
	.param .u64 .ptr .align 1 _Z33compute_subtree_signatures_kerneliiiPKhPKiS2_Pi_param_5,
	.param .u64 .ptr .align 1 _Z33compute_subtree_signatures_kerneliiiPKhPKiS2_Pi_param_6
)
{
	.reg .pred 	%p<11>;
	.reg .b16 	%rs<30>;
	.reg .b32 	%r<216>;
	.reg .b64 	%rd<80>;

	ld.param.u32 	%r43, [_Z33compute_subtree_signatures_kerneliiiPKhPKiS2_Pi_param_0];
	ld.param.u32 	%r41, [_Z33compute_subtree_signatures_kerneliiiPKhPKiS2_Pi_param_1];
	ld.param.u32 	%r42, [_Z33compute_subtree_signatures_kerneliiiPKhPKiS2_Pi_param_2];
	ld.param.u64 	%rd6, [_Z33compute_subtree_signatures_kerneliiiPKhPKiS2_Pi_param_3];
	ld.param.u64 	%rd4, [_Z33compute_subtree_signatures_kerneliiiPKhPKiS2_Pi_param_4];
	ld.param.u64 	%rd7, [_Z33compute_subtree_signatures_kerneliiiPKhPKiS2_Pi_param_5];
	ld.param.u64 	%rd5, [_Z33compute_subtree_signatures_kerneliiiPKhPKiS2_Pi_param_6];
	cvta.to.global.u64 	%rd1, %rd6;
	cvta.to.global.u64 	%rd2, %rd7;
	mov.u32 	%r44, %ctaid.x;
	mov.u32 	%r45, %ntid.x;
	mov.u32 	%r46, %tid.x;
	mad.lo.s32 	%r1, %r44, %r45, %r46;
	mul.lo.s32 	%r47, %r41, %r43;
	setp.ge.s32 	%p1, %r1, %r47;
	@%p1 bra 	$L__BB0_16;
	cvta.to.global.u64 	%rd8, %rd4;
	div.s32 	%r2, %r1, %r41;
	mul.lo.s32 	%r49, %r2, %r41;
	sub.s32 	%r3, %r1, %r49;
	mul.wide.s32 	%rd9, %r3, 4;
	add.s64 	%rd10, %rd8, %rd9;
	ld.global.nc.u32 	%r203, [%rd10];
	ld.global.nc.u32 	%r5, [%rd10+4];
	setp.ge.s32 	%p2, %r203, %r5;
	mov.b32 	%r215, 18652613;
	@%p2 bra 	$L__BB0_15;
	mul.lo.s32 	%r6, %r2, %r42;
	sub.s32 	%r7, %r5, %r203;
	and.b32  	%r8, %r7, 15;
	sub.s32 	%r52, %r203, %r5;
	setp.gt.u32 	%p3, %r52, -16;
	mov.b32 	%r214, -2128831035;
	@%p3 bra 	$L__BB0_5;
	and.b32  	%r54, %r7, -16;
	neg.s32 	%r199, %r54;
	add.s64 	%rd3, %rd2, 32;
	mov.b32 	%r214, -2128831035;
$L__BB0_4:
	.pragma "nounroll";
	mul.wide.s32 	%rd11, %r203, 4;
	add.s64 	%rd12, %rd3, %rd11;
	ld.global.nc.u32 	%r55, [%rd12+-32];
	add.s32 	%r56, %r55, %r6;
	cvt.s64.s32 	%rd13, %r56;
	add.s64 	%rd14, %rd1, %rd13;
	ld.global.nc.u8 	%rs1, [%rd14];
	cvt.u32.u8 	%r57, %rs1;
	xor.b32  	%r58, %r214, %r57;
	mul.lo.s32 	%r59, %r58, 16777619;
	ld.global.nc.u32 	%r60, [%rd12+-28];
	add.s32 	%r61, %r60, %r6;
	cvt.s64.s32 	%rd15, %r61;
	add.s64 	%rd16, %rd1, %rd15;
	ld.global.nc.u8 	%rs2, [%rd16];
	cvt.u32.u8 	%r62, %rs2;
	xor.b32  	%r63, %r59, %r62;
	mul.lo.s32 	%r64, %r63, 16777619;
	ld.global.nc.u32 	%r65, [%rd12+-24];
	add.s32 	%r66, %r65, %r6;
	cvt.s64.s32 	%rd17, %r66;
	add.s64 	%rd18, %rd1, %rd17;
	ld.global.nc.u8 	%rs3, [%rd18];
	cvt.u32.u8 	%r67, %rs3;
	xor.b32  	%r68, %r64, %r67;
	mul.lo.s32 	%r69, %r68, 16777619;
	ld.global.nc.u32 	%r70, [%rd12+-20];
	add.s32 	%r71, %r70, %r6;
	cvt.s64.s32 	%rd19, %r71;
	add.s64 	%rd20, %rd1, %rd19;
	ld.global.nc.u8 	%rs4, [%rd20];
	cvt.u32.u8 	%r72, %rs4;
	xor.b32  	%r73, %r69, %r72;
	mul.lo.s32 	%r74, %r73, 16777619;
	ld.global.nc.u32 	%r75, [%rd12+-16];
	add.s32 	%r76, %r75, %r6;
	cvt.s64.s32 	%rd21, %r76;
	add.s64 	%rd22, %rd1, %rd21;
	ld.global.nc.u8 	%rs5, [%rd22];
	cvt.u32.u8 	%r77, %rs5;
	xor.b32  	%r78, %r74, %r77;
	mul.lo.s32 	%r79, %r78, 16777619;
	ld.global.nc.u32 	%r80, [%rd12+-12];
	add.s32 	%r81, %r80, %r6;
	cvt.s64.s32 	%rd23, %r81;
	add.s64 	%rd24, %rd1, %rd23;
	ld.global.nc.u8 	%rs6, [%rd24];
	cvt.u32.u8 	%r82, %rs6;
	xor.b32  	%r83, %r79, %r82;
	mul.lo.s32 	%r84, %r83, 16777619;
	ld.global.nc.u32 	%r85, [%rd12+-8];
	add.s32 	%r86, %r85, %r6;
	cvt.s64.s32 	%rd25, %r86;
	add.s64 	%rd26, %rd1, %rd25;
	ld.global.nc.u8 	%rs7, [%rd26];
	cvt.u32.u8 	%r87, %rs7;
	xor.b32  	%r88, %r84, %r87;
	mul.lo.s32 	%r89, %r88, 16777619;
	ld.global.nc.u32 	%r90, [%rd12+-4];
	add.s32 	%r91, %r90, %r6;
	cvt.s64.s32 	%rd27, %r91;
	add.s64 	%rd28, %rd1, %rd27;
	ld.global.nc.u8 	%rs8, [%rd28];
	cvt.u32.u8 	%r92, %rs8;
	xor.b32  	%r93, %r89, %r92;
	mul.lo.s32 	%r94, %r93, 16777619;
	ld.global.nc.u32 	%r95, [%rd12];
	add.s32 	%r96, %r95, %r6;
	cvt.s64.s32 	%rd29, %r96;
	add.s64 	%rd30, %rd1, %rd29;
	ld.global.nc.u8 	%rs9, [%rd30];
	cvt.u32.u8 	%r97, %rs9;
	xor.b32  	%r98, %r94, %r97;
	mul.lo.s32 	%r99, %r98, 16777619;
	ld.global.nc.u32 	%r100, [%rd12+4];
	add.s32 	%r101, %r100, %r6;
	cvt.s64.s32 	%rd31, %r101;
	add.s64 	%rd32, %rd1, %rd31;
	ld.global.nc.u8 	%rs10, [%rd32];
	cvt.u32.u8 	%r102, %rs10;
	xor.b32  	%r103, %r99, %r102;
	mul.lo.s32 	%r104, %r103, 16777619;
	ld.global.nc.u32 	%r105, [%rd12+8];
	add.s32 	%r106, %r105, %r6;
	cvt.s64.s32 	%rd33, %r106;
	add.s64 	%rd34, %rd1, %rd33;
	ld.global.nc.u8 	%rs11, [%rd34];
	cvt.u32.u8 	%r107, %rs11;
	xor.b32  	%r108, %r104, %r107;
	mul.lo.s32 	%r109, %r108, 16777619;
	ld.global.nc.u32 	%r110, [%rd12+12];
	add.s32 	%r111, %r110, %r6;
	cvt.s64.s32 	%rd35, %r111;
	add.s64 	%rd36, %rd1, %rd35;
	ld.global.nc.u8 	%rs12, [%rd36];
	cvt.u32.u8 	%r112, %rs12;
	xor.b32  	%r113, %r109, %r112;
	mul.lo.s32 	%r114, %r113, 16777619;
	ld.global.nc.u32 	%r115, [%rd12+16];
	add.s32 	%r116, %r115, %r6;
	cvt.s64.s32 	%rd37, %r116;
	add.s64 	%rd38, %rd1, %rd37;
	ld.global.nc.u8 	%rs13, [%rd38];
	cvt.u32.u8 	%r117, %rs13;
	xor.b32  	%r118, %r114, %r117;
	mul.lo.s32 	%r119, %r118, 16777619;
	ld.global.nc.u32 	%r120, [%rd12+20];
	add.s32 	%r121, %r120, %r6;
	cvt.s64.s32 	%rd39, %r121;
	add.s64 	%rd40, %rd1, %rd39;
	ld.global.nc.u8 	%rs14, [%rd40];
	cvt.u32.u8 	%r122, %rs14;
	xor.b32  	%r123, %r119, %r122;
	mul.lo.s32 	%r124, %r123, 16777619;
	ld.global.nc.u32 	%r125, [%rd12+24];
	add.s32 	%r126, %r125, %r6;
	cvt.s64.s32 	%rd41, %r126;
	add.s64 	%rd42, %rd1, %rd41;
	ld.global.nc.u8 	%rs15, [%rd42];
	cvt.u32.u8 	%r127, %rs15;
	xor.b32  	%r128, %r124, %r127;
	mul.lo.s32 	%r129, %r128, 16777619;
	ld.global.nc.u32 	%r130, [%rd12+28];
	add.s32 	%r131, %r130, %r6;
	cvt.s64.s32 	%rd43, %r131;
	add.s64 	%rd44, %rd1, %rd43;
	ld.global.nc.u8 	%rs16, [%rd44];
	cvt.u32.u8 	%r132, %rs16;
	xor.b32  	%r133, %r129, %r132;
	mul.lo.s32 	%r214, %r133, 16777619;
	add.s32 	%r203, %r203, 16;
	add.s32 	%r199, %r199, 16;
	setp.ne.s32 	%p4, %r199, 0;
	@%p4 bra 	$L__BB0_4;
$L__BB0_5:
	setp.eq.s32 	%p5, %r8, 0;
	@%p5 bra 	$L__BB0_14;
	and.b32  	%r19, %r7, 7;
	setp.lt.u32 	%p6, %r8, 8;
	@%p6 bra 	$L__BB0_8;
	mul.wide.s32 	%rd45, %r203, 4;
	add.s64 	%rd46, %rd2, %rd45;
	ld.global.nc.u32 	%r135, [%rd46];
	add.s32 	%r136, %r135, %r6;
	cvt.s64.s32 	%rd47, %r136;
	add.s64 	%rd48, %rd1, %rd47;
	ld.global.nc.u8 	%rs17, [%rd48];
	cvt.u32.u8 	%r137, %rs17;
	xor.b32  	%r138, %r214, %r137;
	mul.lo.s32 	%r139, %r138, 16777619;
	ld.global.nc.u32 	%r140, [%rd46+4];
	add.s32 	%r141, %r140, %r6;
	cvt.s64.s32 	%rd49, %r141;
	add.s64 	%rd50, %rd1, %rd49;
	ld.global.nc.u8 	%rs18, [%rd50];
	cvt.u32.u8 	%r142, %rs18;
	xor.b32  	%r143, %r139, %r142;
	mul.lo.s32 	%r144, %r143, 16777619;
	ld.global.nc.u32 	%r145, [%rd46+8];
	add.s32 	%r146, %r145, %r6;
	cvt.s64.s32 	%rd51, %r146;
	add.s64 	%rd52, %rd1, %rd51;
	ld.global.nc.u8 	%rs19, [%rd52];
	cvt.u32.u8 	%r147, %rs19;
	xor.b32  	%r148, %r144, %r147;
	mul.lo.s32 	%r149, %r148, 16777619;
	ld.global.nc.u32 	%r150, [%rd46+12];
	add.s32 	%r151, %r150, %r6;
	cvt.s64.s32 	%rd53, %r151;
	add.s64 	%rd54, %rd1, %rd53;
	ld.global.nc.u8 	%rs20, [%rd54];
	cvt.u32.u8 	%r152, %rs20;
	xor.b32  	%r153, %r149, %r152;
	mul.lo.s32 	%r154, %r153, 16777619;
	ld.global.nc.u32 	%r155, [%rd46+16];
	add.s32 	%r156, %r155, %r6;
	cvt.s64.s32 	%rd55, %r156;
	add.s64 	%rd56, %rd1, %rd55;
	ld.global.nc.u8 	%rs21, [%rd56];
	cvt.u32.u8 	%r157, %rs21;
	xor.b32  	%r158, %r154, %r157;
	mul.lo.s32 	%r159, %r158, 16777619;
	ld.global.nc.u32 	%r160, [%rd46+20];
	add.s32 	%r161, %r160, %r6;
	cvt.s64.s32 	%rd57, %r161;
	add.s64 	%rd58, %rd1, %rd57;
	ld.global.nc.u8 	%rs22, [%rd58];
	cvt.u32.u8 	%r162, %rs22;
	xor.b32  	%r163, %r159, %r162;
	mul.lo.s32 	%r164, %r163, 16777619;
	ld.global.nc.u32 	%r165, [%rd46+24];
	add.s32 	%r166, %r165, %r6;
	cvt.s64.s32 	%rd59, %r166;
	add.s64 	%rd60, %rd1, %rd59;
	ld.global.nc.u8 	%rs23, [%rd60];
	cvt.u32.u8 	%r167, %rs23;
	xor.b32  	%r168, %r164, %r167;
	mul.lo.s32 	%r169, %r168, 16777619;
	ld.global.nc.u32 	%r170, [%rd46+28];
	add.s32 	%r171, %r170, %r6;
	cvt.s64.s32 	%rd61, %r171;
	add.s64 	%rd62, %rd1, %rd61;
	ld.global.nc.u8 	%rs24, [%rd62];
	cvt.u32.u8 	%r172, %rs24;
	xor.b32  	%r173, %r169, %r172;
	mul.lo.s32 	%r214, %r173, 16777619;
	add.s32 	%r203, %r203, 8;
$L__BB0_8:
	setp.eq.s32 	%p7, %r19, 0;
	@%p7 bra 	$L__BB0_14;
	and.b32  	%r25, %r7, 3;
	setp.lt.u32 	%p8, %r19, 4;
	@%p8 bra 	$L__BB0_11;
	mul.wide.s32 	%rd63, %r203, 4;
	add.s64 	%rd64, %rd2, %rd63;
	ld.global.nc.u32 	%r175, [%rd64];
	add.s32 	%r176, %r175, %r6;
	cvt.s64.s32 	%rd65, %r176;
	add.s64 	%rd66, %rd1, %rd65;
	ld.global.nc.u8 	%rs25, [%rd66];
	cvt.u32.u8 	%r177, %rs25;
	xor.b32  	%r178, %r214, %r177;
	mul.lo.s32 	%r179, %r178, 16777619;
	ld.global.nc.u32 	%r180, [%rd64+4];
	add.s32 	%r181, %r180, %r6;
	cvt.s64.s32 	%rd67, %r181;
	add.s64 	%rd68, %rd1, %rd67;
	ld.global.nc.u8 	%rs26, [%rd68];
	cvt.u32.u8 	%r182, %rs26;
	xor.b32  	%r183, %r179, %r182;
	mul.lo.s32 	%r184, %r183, 16777619;
	ld.global.nc.u32 	%r185, [%rd64+8];
	add.s32 	%r186, %r185, %r6;
	cvt.s64.s32 	%rd69, %r186;
	add.s64 	%rd70, %rd1, %rd69;
	ld.global.nc.u8 	%rs27, [%rd70];
	cvt.u32.u8 	%r187, %rs27;
	xor.b32  	%r188, %r184, %r187;
	mul.lo.s32 	%r189, %r188, 16777619;
	ld.global.nc.u32 	%r190, [%rd64+12];
	add.s32 	%r191, %r190, %r6;
	cvt.s64.s32 	%rd71, %r191;
	add.s64 	%rd72, %rd1, %rd71;
	ld.global.nc.u8 	%rs28, [%rd72];
	cvt.u32.u8 	%r192, %rs28;
	xor.b32  	%r193, %r189, %r192;
	mul.lo.s32 	%r214, %r193, 16777619;
	add.s32 	%r203, %r203, 4;
$L__BB0_11:
	setp.eq.s32 	%p9, %r25, 0;
	@%p9 bra 	$L__BB0_14;
	neg.s32 	%r211, %r25;
$L__BB0_13:
	.pragma "nounroll";
	mul.wide.s32 	%rd73, %r203, 4;
	add.s64 	%rd74, %rd2, %rd73;
	ld.global.nc.u32 	%r194, [%rd74];
	add.s32 	%r195, %r194, %r6;
	cvt.s64.s32 	%rd75, %r195;
	add.s64 	%rd76, %rd1, %rd75;
	ld.global.nc.u8 	%rs29, [%rd76];
	cvt.u32.u8 	%r196, %rs29;
	xor.b32  	%r197, %r214, %r196;
	mul.lo.s32 	%r214, %r197, 16777619;
	add.s32 	%r203, %r203, 1;
	add.s32 	%r211, %r211, 1;
	setp.ne.s32 	%p10, %r211, 0;
	@%p10 bra 	$L__BB0_13;
$L__BB0_14:
	and.b32  	%r215, %r214, 2147483647;
$L__BB0_15:
	mad.lo.s32 	%r198, %r2, %r41, %r3;
	cvta.to.global.u64 	%rd77, %rd5;
	mul.wide.s32 	%rd78, %r198, 4;
	add.s64 	%rd79, %rd77, %rd78;
	st.global.u32 	[%rd79], %r215;
$L__BB0_16:
	ret;

}


// ===== COMPILED SASS (sm_100) =====

	.target	sm_100

	.elftype	@"ET_EXEC"


//--------------------- .note.nv.tkinfo           --------------------------
	.section	.note.nv.tkinfo,"",@"SHT_NOTE"
	.sectionflags	@"SHF_NOTE_NV_TKINFO"
	.tkinfo
        /*0018*/ 	.word	0x00000002
        /*0030*/ 	.string	""
        /*0030*/ 	.string	"ptxas"
        /*0030*/ 	.string	"Cuda compilation tools, release 13.0, V13.0.88"
        /*0030*/ 	.string	"Build cuda_13.0.r13.0/compiler.36424714_0"
        /*0030*/ 	.string	"-arch sm_100 -m 64 "



//--------------------- .note.nv.cuinfo           --------------------------
	.section	.note.nv.cuinfo,"",@"SHT_NOTE"
	.sectionflags	@"SHF_NOTE_NV_CUINFO"
        /*0018*/ 	.short	0x0002
        /*001a*/ 	.short	0x0064
        /*001c*/ 	.short	0x0082
	.zero		2


//--------------------- .nv.info                  --------------------------
	.section	.nv.info,"",@"SHT_CUDA_INFO"
	.align	4


	//----- nvinfo : EIATTR_REGCOUNT
	.align		4
        /*0000*/ 	.byte	0x04, 0x2f
        /*0002*/ 	.short	(.L_1 - .L_0)
	.align		4
.L_0:
        /*0004*/ 	.word	index@(_Z33compute_subtree_signatures_kerneliiiPKhPKiS2_Pi)
        /*0008*/ 	.word	0x00000020


	//----- nvinfo : EIATTR_FRAME_SIZE
	.align		4
.L_1:
        /*000c*/ 	.byte	0x04, 0x11
        /*000e*/ 	.short	(.L_3 - .L_2)
	.align		4
.L_2:
        /*0010*/ 	.word	index@(_Z33compute_subtree_signatures_kerneliiiPKhPKiS2_Pi)
        /*0014*/ 	.word	0x00000000


	//----- nvinfo : EIATTR_MIN_STACK_SIZE
	.align		4
.L_3:
        /*0018*/ 	.byte	0x04, 0x12
        /*001a*/ 	.short	(.L_5 - .L_4)
	.align		4
.L_4:
        /*001c*/ 	.word	index@(_Z33compute_subtree_signatures_kerneliiiPKhPKiS2_Pi)
        /*0020*/ 	.word	0x00000000
.L_5:


//--------------------- .nv.compat                --------------------------
	.section	.nv.compat,"",@"SHT_CUDA_COMPAT_INFO"
	.align	4
        /*0000*/ 	.byte	0x02, 0x09, 0x00, 0x00, 0x02, 0x02, 0x01, 0x00, 0x02, 0x05, 0x05, 0x00, 0x03, 0x07, 0x01, 0x01
        /*0010*/ 	.byte	0x02, 0x03, 0x00, 0x00, 0x02, 0x06, 0x01, 0x00, 0x04, 0x0b, 0x08, 0x00, 0x09, 0x00, 0x00, 0x00
        /*0020*/ 	.byte	0x00, 0x00, 0x00, 0x00


//--------------------- .nv.info._Z33compute_subtree_signatures_kerneliiiPKhPKiS2_Pi --------------------------
	.section	.nv.info._Z33compute_subtree_signatures_kerneliiiPKhPKiS2_Pi,"",@"SHT_CUDA_INFO"
	.sectionflags	@""
	.align	4


	//----- nvinfo : EIATTR_CUDA_API_VERSION
	.align		4
        /*0000*/ 	.byte	0x04, 0x37
        /*0002*/ 	.short	(.L_7 - .L_6)
.L_6:
        /*0004*/ 	.word	0x00000082


	//----- nvinfo : EIATTR_KPARAM_INFO
	.align		4
.L_7:
        /*0008*/ 	.byte	0x04, 0x17
        /*000a*/ 	.short	(.L_9 - .L_8)
.L_8:
        /*000c*/ 	.word	0x00000000
        /*0010*/ 	.short	0x0006
        /*0012*/ 	.short	0x0028
        /*0014*/ 	.byte	0x00, 0xf5, 0x21, 0x00


	//----- nvinfo : EIATTR_KPARAM_INFO
	.align		4
.L_9:
        /*0018*/ 	.byte	0x04, 0x17
        /*001a*/ 	.short	(.L_11 - .L_10)
.L_10:
        /*001c*/ 	.word	0x00000000
        /*0020*/ 	.short	0x0005
        /*0022*/ 	.short	0x0020
        /*0024*/ 	.byte	0x00, 0xf5, 0x21, 0x00


	//----- nvinfo : EIATTR_KPARAM_INFO
	.align		4
.L_11:
        /*0028*/ 	.byte	0x04, 0x17
        /*002a*/ 	.short	(.L_13 - .L_12)
.L_12:
        /*002c*/ 	.word	0x00000000
        /*0030*/ 	.short	0x0004
        /*0032*/ 	.short	0x0018
        /*0034*/ 	.byte	0x00, 0xf5, 0x21, 0x00


	//----- nvinfo : EIATTR_KPARAM_INFO
	.align		4
.L_13:
        /*0038*/ 	.byte	0x04, 0x17
        /*003a*/ 	.short	(.L_15 - .L_14)
.L_14:
        /*003c*/ 	.word	0x00000000
        /*0040*/ 	.short	0x0003
        /*0042*/ 	.short	0x0010
        /*0044*/ 	.byte	0x00, 0xf5, 0x21, 0x00


	//----- nvinfo : EIATTR_KPARAM_INFO
	.align		4
.L_15:
        /*0048*/ 	.byte	0x04, 0x17
        /*004a*/ 	.short	(.L_17 - .L_16)
.L_16:
        /*004c*/ 	.word	0x00000000
        /*0050*/ 	.short	0x0002
        /*0052*/ 	.short	0x0008
        /*0054*/ 	.byte	0x00, 0xf0, 0x11, 0x00


	//----- nvinfo : EIATTR_KPARAM_INFO
	.align		4
.L_17:
        /*0058*/ 	.byte	0x04, 0x17
        /*005a*/ 	.short	(.L_19 - .L_18)
.L_18:
        /*005c*/ 	.word	0x00000000
        /*0060*/ 	.short	0x0001
        /*0062*/ 	.short	0x0004
        /*0064*/ 	.byte	0x00, 0xf0, 0x11, 0x00


	//----- nvinfo : EIATTR_KPARAM_INFO
	.align		4
.L_19:
        /*0068*/ 	.byte	0x04, 0x17
        /*006a*/ 	.short	(.L_21 - .L_20)
.L_20:
        /*006c*/ 	.word	0x00000000
        /*0070*/ 	.short	0x0000
        /*0072*/ 	.short	0x0000
        /*0074*/ 	.byte	0x00, 0xf0, 0x11, 0x00


	//----- nvinfo : EIATTR_SPARSE_MMA_MASK
	.align		4
.L_21:
        /*0078*/ 	.byte	0x03, 0x50
        /*007a*/ 	.short	0x0000


	//----- nvinfo : EIATTR_MAXREG_COUNT
	.align		4
        /*007c*/ 	.byte	0x03, 0x1b
        /*007e*/ 	.short	0x00ff


	//----- nvinfo : EIATTR_MERCURY_ISA_VERSION
	.align		4
        /*0080*/ 	.byte	0x03, 0x5f
        /*0082*/ 	.short	0x0101


	//----- nvinfo : EIATTR_VRC_CTA_INIT_COUNT
	.align		4
        /*0084*/ 	.byte	0x02, 0x4a
	.zero		1
	.zero		1


	//----- nvinfo : EIATTR_EXIT_INSTR_OFFSETS
	.align		4
        /*0088*/ 	.byte	0x04, 0x1c
        /*008a*/ 	.short	(.L_23 - .L_22)


	//   ....[0]....
.L_22:
        /*008c*/ 	.word	0x00000080


	//   ....[1]....
        /*0090*/ 	.word	0x00001370


	//----- nvinfo : EIATTR_CRS_STACK_SIZE
	.align		4
.L_23:
        /*0094*/ 	.byte	0x04, 0x1e
        /*0096*/ 	.short	(.L_25 - .L_24)
.L_24:
        /*0098*/ 	.word	0x00000000


	//----- nvinfo : EIATTR_CBANK_PARAM_SIZE
	.align		4
.L_25:
        /*009c*/ 	.byte	0x03, 0x19
        /*009e*/ 	.short	0x0030


	//----- nvinfo : EIATTR_PARAM_CBANK
	.align		4
        /*00a0*/ 	.byte	0x04, 0x0a
        /*00a2*/ 	.short	(.L_27 - .L_26)
	.align		4
.L_26:
        /*00a4*/ 	.word	index@(.nv.constant0._Z33compute_subtree_signatures_kerneliiiPKhPKiS2_Pi)
        /*00a8*/ 	.short	0x0380
        /*00aa*/ 	.short	0x0030


	//----- nvinfo : EIATTR_SW_WAR
	.align		4
.L_27:
        /*00ac*/ 	.byte	0x04, 0x36
        /*00ae*/ 	.short	(.L_29 - .L_28)
.L_28:
        /*00b0*/ 	.word	0x00000008
.L_29:


//--------------------- .nv.callgraph             --------------------------
	.section	.nv.callgraph,"",@"SHT_CUDA_CALLGRAPH"
	.align	4
	.sectionentsize	8
	.align		4
        /*0000*/ 	.word	0x00000000
	.align		4
        /*0004*/ 	.word	0xffffffff
	.align		4
        /*0008*/ 	.word	0x00000000
	.align		4
        /*000c*/ 	.word	0xfffffffe
	.align		4
        /*0010*/ 	.word	0x00000000
	.align		4
        /*0014*/ 	.word	0xfffffffd
	.align		4
        /*0018*/ 	.word	0x00000000
	.align		4
        /*001c*/ 	.word	0xfffffffc


//--------------------- .text._Z33compute_subtree_signatures_kerneliiiPKhPKiS2_Pi --------------------------
	.section	.text._Z33compute_subtree_signatures_kerneliiiPKhPKiS2_Pi,"ax",@progbits
	.align	128
        .global         _Z33compute_subtree_signatures_kerneliiiPKhPKiS2_Pi
        .type           _Z33compute_subtree_signatures_kerneliiiPKhPKiS2_Pi,@function
        .size           _Z33compute_subtree_signatures_kerneliiiPKhPKiS2_Pi,(.L_x_13 - _Z33compute_subtree_signatures_kerneliiiPKhPKiS2_Pi)
        .other          _Z33compute_subtree_signatures_kerneliiiPKhPKiS2_Pi,@"STO_CUDA_ENTRY STV_DEFAULT"
_Z33compute_subtree_signatures_kerneliiiPKhPKiS2_Pi:
.text._Z33compute_subtree_signatures_kerneliiiPKhPKiS2_Pi:
[----:B------:R-:W-:Y:S01]  /*0000*/  LDC R1, c[0x0][0x37c] ;  /* 0x0000df00ff017b82 */ /* 0x000fe20000000800 */
[----:B------:R-:W0:Y:S07]  /*0010*/  S2R R5, SR_TID.X ;  /* 0x0000000000057919 */ /* 0x000e2e0000002100 */
[----:B------:R-:W0:Y:S08]  /*0020*/  S2UR UR4, SR_CTAID.X ;  /* 0x00000000000479c3 */ /* 0x000e300000002500 */
[----:B------:R-:W0:Y:S08]  /*0030*/  LDC R6, c[0x0][0x360] ;  /* 0x0000d800ff067b82 */ /* 0x000e300000000800 */
[----:B------:R-:W1:Y:S01]  /*0040*/  LDC.64 R2, c[0x0][0x380] ;  /* 0x0000e000ff027b82 */ /* 0x000e620000000a00 */
[----:B0-----:R-:W-:-:S02]  /*0050*/  IMAD R6, R6, UR4, R5 ;  /* 0x0000000406067c24 */ /* 0x001fc4000f8e0205 */
[----:B-1----:R-:W-:-:S05]  /*0060*/  IMAD R5, R3, R2, RZ ;  /* 0x0000000203057224 */ /* 0x002fca00078e02ff */
[----:B------:R-:W-:-:S13]  /*0070*/  ISETP.GE.AND P0, PT, R6, R5, PT ;  /* 0x000000050600720c */ /* 0x000fda0003f06270 */
[----:B------:R-:W-:Y:S05]  /*0080*/  @P0 EXIT ;  /* 0x000000000000094d */ /* 0x000fea0003800000 */
[----:B------:R-:W-:Y:S01]  /*0090*/  IABS R7, R3 ;  /* 0x0000000300077213 */ /* 0x000fe20000000000 */
[----:B------:R-:W0:Y:S03]  /*00a0*/  LDCU.64 UR4, c[0x0][0x358] ;  /* 0x00006b00ff0477ac */ /* 0x000e260008000a00 */
[----:B------:R-:W1:Y:S01]  /*00b0*/  I2F.RP R0, R7 ;  /* 0x0000000700007306 */ /* 0x000e620000209400 */
[----:B------:R-:W2:Y:S01]  /*00c0*/  LDCU UR6, c[0x0][0x388] ;  /* 0x00007100ff0677ac */ /* 0x000ea20008000800 */
[----:B------:R-:W3:Y:S06]  /*00d0*/  LDCU.64 UR8, c[0x0][0x390] ;  /* 0x00007200ff0877ac */ /* 0x000eec0008000a00 */
[----:B-1----:R-:W1:Y:S02]  /*00e0*/  MUFU.RCP R0, R0 ;  /* 0x0000000000007308 */ /* 0x002e640000001000 */
[----:B-1----:R-:W-:-:S06]  /*00f0*/  VIADD R4, R0, 0xffffffe ;  /* 0x0ffffffe00047836 */ /* 0x002fcc0000000000 */
[----:B------:R1:W4:Y:S02]  /*0100*/  F2I.FTZ.U32.TRUNC.NTZ R5, R4 ;  /* 0x0000000400057305 */ /* 0x000324000021f000 */
[----:B-1----:R-:W-:Y:S02]  /*0110*/  IMAD.MOV.U32 R4, RZ, RZ, RZ ;  /* 0x000000ffff047224 */ /* 0x002fe400078e00ff */
[----:B----4-:R-:W-:-:S04]  /*0120*/  IMAD.MOV R2, RZ, RZ, -R5 ;  /* 0x000000ffff027224 */ /* 0x010fc800078e0a05 */
[----:B------:R-:W-:Y:S01]  /*0130*/  IMAD R9, R2, R7, RZ ;  /* 0x0000000702097224 */ /* 0x000fe200078e02ff */
[----:B------:R-:W-:-:S03]  /*0140*/  IABS R2, R6 ;  /* 0x0000000600027213 */ /* 0x000fc60000000000 */
[----:B------:R-:W-:-:S06]  /*0150*/  IMAD.HI.U32 R5, R5, R9, R4 ;  /* 0x0000000905057227 */ /* 0x000fcc00078e0004 */
[----:B------:R-:W-:-:S04]  /*0160*/  IMAD.HI.U32 R0, R5, R2, RZ ;  /* 0x0000000205007227 */ /* 0x000fc800078e00ff */
[----:B------:R-:W-:-:S04]  /*0170*/  IMAD.MOV R5, RZ, RZ, -R0 ;  /* 0x000000ffff057224 */ /* 0x000fc800078e0a00 */
[C---:B------:R-:W-:Y:S02]  /*0180*/  IMAD R2, R7.reuse, R5, R2 ;  /* 0x0000000507027224 */ /* 0x040fe400078e0202 */
[----:B------:R-:W1:Y:S03]  /*0190*/  LDC.64 R4, c[0x0][0x398] ;  /* 0x0000e600ff047b82 */ /* 0x000e660000000a00 */
[----:B------:R-:W-:-:S13]  /*01a0*/  ISETP.GT.U32.AND P2, PT, R7, R2, PT ;  /* 0x000000020700720c */ /* 0x000fda0003f44070 */
[----:B------:R-:W-:Y:S02]  /*01b0*/  @!P2 IMAD.IADD R2, R2, 0x1, -R7 ;  /* 0x000000010202a824 */ /* 0x000fe400078e0a07 */
[----:B------:R-:W-:Y:S01]  /*01c0*/  @!P2 VIADD R0, R0, 0x1 ;  /* 0x000000010000a836 */ /* 0x000fe20000000000 */
[----:B------:R-:W-:Y:S02]  /*01d0*/  ISETP.NE.AND P2, PT, R3, RZ, PT ;  /* 0x000000ff0300720c */ /* 0x000fe40003f45270 */
[----:B------:R-:W-:Y:S02]  /*01e0*/  ISETP.GE.U32.AND P0, PT, R2, R7, PT ;  /* 0x000000070200720c */ /* 0x000fe40003f06070 */
[----:B------:R-:W-:-:S04]  /*01f0*/  LOP3.LUT R2, R6, R3, RZ, 0x3c, !PT ;  /* 0x0000000306027212 */ /* 0x000fc800078e3cff */
[----:B------:R-:W-:-:S07]  /*0200*/  ISETP.GE.AND P1, PT, R2, RZ, PT ;  /* 0x000000ff0200720c */ /* 0x000fce0003f26270 */
[----:B------:R-:W-:-:S06]  /*0210*/  @P0 VIADD R0, R0, 0x1 ;  /* 0x0000000100000836 */ /* 0x000fcc0000000000 */
[----:B------:R-:W-:Y:S01]  /*0220*/  @!P1 IMAD.MOV R0, RZ, RZ, -R0 ;  /* 0x000000ffff009224 */ /* 0x000fe200078e0a00 */
[----:B------:R-:W-:-:S05]  /*0230*/  @!P2 LOP3.LUT R0, RZ, R3, RZ, 0x33, !PT ;  /* 0x00000003ff00a212 */ /* 0x000fca00078e33ff */
[----:B------:R-:W-:-:S04]  /*0240*/  IMAD.MOV R2, RZ, RZ, -R0 ;  /* 0x000000ffff027224 */ /* 0x000fc800078e0a00 */
[----:B------:R-:W-:-:S04]  /*0250*/  IMAD R2, R3, R2, R6 ;  /* 0x0000000203027224 */ /* 0x000fc800078e0206 */
[----:B-1----:R-:W-:-:S05]  /*0260*/  IMAD.WIDE R4, R2, 0x4, R4 ;  /* 0x0000000402047825 */ /* 0x002fca00078e0204 */
[----:B0-----:R-:W4:Y:S04]  /*0270*/  LDG.E.CONSTANT R6, desc[UR4][R4.64] ;  /* 0x0000000404067981 */ /* 0x001f28000c1e9900 */
[----:B------:R-:W4:Y:S01]  /*0280*/  LDG.E.CONSTANT R9, desc[UR4][R4.64+0x4] ;  /* 0x0000040404097981 */ /* 0x000f22000c1e9900 */
[----:B------:R-:W-:Y:S01]  /*0290*/  BSSY.RECONVERGENT B0, `(.L_x_0) ;  /* 0x0000109000007945 */ /* 0x000fe20003800200 */
[----:B------:R-:W-:Y:S01]  /*02a0*/  IMAD.MOV.U32 R7, RZ, RZ, 0x11c9dc5 ;  /* 0x011c9dc5ff077424 */ /* 0x000fe200078e00ff */
[----:B----4-:R-:W-:-:S13]  /*02b0*/  ISETP.GE.AND P0, PT, R6, R9, PT ;  /* 0x000000090600720c */ /* 0x010fda0003f06270 */
[----:B--23--:R-:W-:Y:S05]  /*02c0*/  @P0 BRA `(.L_x_1) ;  /* 0x0000001000140947 */ /* 0x00cfea0003800000 */
[----:B------:R-:W-:Y:S01]  /*02d0*/  IMAD.MOV.U32 R4, RZ, RZ, R6 ;  /* 0x000000ffff047224 */ /* 0x000fe200078e0006 */
[----:B------:R-:W-:Y:S01]  /*02e0*/  BSSY.RECONVERGENT B1, `(.L_x_2) ;  /* 0x0000083000017945 */ /* 0x000fe20003800200 */
[----:B------:R-:W-:Y:S02]  /*02f0*/  IMAD.MOV.U32 R8, RZ, RZ, -0x7ee3623b ;  /* 0x811c9dc5ff087424 */ /* 0x000fe400078e00ff */
[----:B------:R-:W-:Y:S02]  /*0300*/  IMAD.IADD R7, R4, 0x1, -R9 ;  /* 0x0000000104077824 */ /* 0x000fe400078e0a09 */
[----:B------:R-:W-:-:S03]  /*0310*/  IMAD.IADD R5, R9, 0x1, -R4 ;  /* 0x0000000109057824 */ /* 0x000fc600078e0a04 */
[----:B------:R-:W-:Y:S02]  /*0320*/  ISETP.GT.U32.AND P1, PT, R7, -0x10, PT ;  /* 0xfffffff00700780c */ /* 0x000fe40003f24070 */
[----:B------:R-:W-:-:S04]  /*0330*/  LOP3.LUT R6, R5, 0xf, RZ, 0xc0, !PT ;  /* 0x0000000f05067812 */ /* 0x000fc800078ec0ff */
[----:B------:R-:W-:-:S07]  /*0340*/  ISETP.NE.AND P0, PT, R6, RZ, PT ;  /* 0x000000ff0600720c */ /* 0x000fce0003f05270 */
[----:B------:R-:W-:Y:S06]  /*0350*/  @P1 BRA `(.L_x_3) ;  /* 0x0000000400ec1947 */ /* 0x000fec0003800000 */
[----:B------:R-:W0:Y:S01]  /*0360*/  LDC.64 R12, c[0x0][0x3a0] ;  /* 0x0000e800ff0c7b82 */ /* 0x000e220000000a00 */
[----:B------:R-:W-:Y:S01]  /*0370*/  LOP3.LUT R7, R5, 0xfffffff0, RZ, 0xc0, !PT ;  /* 0xfffffff005077812 */ /* 0x000fe200078ec0ff */
[----:B------:R-:W-:-:S04]  /*0380*/  IMAD.MOV.U32 R8, RZ, RZ, -0x7ee3623b ;  /* 0x811c9dc5ff087424 */ /* 0x000fc800078e00ff */
[----:B------:R-:W-:Y:S01]  /*0390*/  IMAD.MOV R7, RZ, RZ, -R7 ;  /* 0x000000ffff077224 */ /* 0x000fe200078e0a07 */
[----:B0-----:R-:W-:-:S05]  /*03a0*/  IADD3 R12, P1, PT, R12, 0x20, RZ ;  /* 0x000000200c0c7810 */ /* 0x001fca0007f3e0ff */
[----:B------:R-:W-:-:S08]  /*03b0*/  IMAD.X R13, RZ, RZ, R13, P1 ;  /* 0x000000ffff0d7224 */ /* 0x000fd000008e060d */
.L_x_4:
[----:B------:R-:W-:-:S05]  /*03c0*/  IMAD.WIDE R14, R4, 0x4, R12 ;  /* 0x00000004040e7825 */ /* 0x000fca00078e020c */
[----:B------:R-:W2:Y:S04]  /*03d0*/  LDG.E.CONSTANT R9, desc[UR4][R14.64+-0x20] ;  /* 0xffffe0040e097981 */ /* 0x000ea8000c1e9900 */
[----:B------:R-:W3:Y:S04]  /*03e0*/  LDG.E.CONSTANT R24, desc[UR4][R14.64+-0x1c] ;  /* 0xffffe4040e187981 */ /* 0x000ee8000c1e9900 */
[----:B------:R-:W4:Y:S04]  /*03f0*/  LDG.E.CONSTANT R27, desc[UR4][R14.64+-0x18] ;  /* 0xffffe8040e1b7981 */ /* 0x000f28000c1e9900 */
[----:B------:R-:W5:Y:S04]  /*0400*/  LDG.E.CONSTANT R22, desc[UR4][R14.64+-0x14] ;  /* 0xffffec040e167981 */ /* 0x000f68000c1e9900 */
        /* <DEDUP_REMOVED lines=8> */
[----:B------:R-:W5:Y:S01]  /*0490*/  LDG.E.CONSTANT R21, desc[UR4][R14.64+0x10] ;  /* 0x000010040e157981 */ /* 0x000f62000c1e9900 */
[----:B--2---:R-:W-:-:S05]  /*04a0*/  IMAD R9, R0, UR6, R9 ;  /* 0x0000000600097c24 */ /* 0x004fca000f8e0209 */
[----:B------:R-:W-:-:S04]  /*04b0*/  IADD3 R16, P1, PT, R9, UR8, RZ ;  /* 0x0000000809107c10 */ /* 0x000fc8000ff3e0ff */
[----:B------:R-:W-:Y:S02]  /*04c0*/  LEA.HI.X.SX32 R17, R9, UR9, 0x1, P1 ;  /* 0x0000000909117c11 */ /* 0x000fe400088f0eff */
[----:B------:R-:W2:Y:S04]  /*04d0*/  LDG.E.CONSTANT R9, desc[UR4][R14.64+0x14] ;  /* 0x000014040e097981 */ /* 0x000ea8000c1e9900 */
[----:B------:R0:W2:Y:S01]  /*04e0*/  LDG.E.U8.CONSTANT R17, desc[UR4][R16.64] ;  /* 0x0000000410117981 */ /* 0x0000a2000c1e9100 */
[C---:B---3--:R-:W-:Y:S02]  /*04f0*/  IMAD R24, R0.reuse, UR6, R24 ;  /* 0x0000000600187c24 */ /* 0x048fe4000f8e0218 */
[C---:B----4-:R-:W-:Y:S02]  /*0500*/  IMAD R27, R0.reuse, UR6, R27 ;  /* 0x00000006001b7c24 */ /* 0x050fe4000f8e021b */
[----:B-----5:R-:W-:Y:S01]  /*0510*/  IMAD R22, R0, UR6, R22 ;  /* 0x0000000600167c24 */ /* 0x020fe2000f8e0216 */
[----:B0-----:R-:W-:Y:S01]  /*0520*/  IADD3 R16, P1, PT, R24, UR8, RZ ;  /* 0x0000000818107c10 */ /* 0x001fe2000ff3e0ff */
[----:B------:R-:W-:-:S02]  /*0530*/  IMAD R25, R0, UR6, R25 ;  /* 0x0000000600197c24 */ /* 0x000fc4000f8e0219 */
[C---:B------:R-:W-:Y:S02]  /*0540*/  IMAD R20, R0.reuse, UR6, R20 ;  /* 0x0000000600147c24 */ /* 0x040fe4000f8e0214 */
[C---:B------:R-:W-:Y:S02]  /*0550*/  IMAD R23, R0.reuse, UR6, R23 ;  /* 0x0000000600177c24 */ /* 0x040fe4000f8e0217 */
[C---:B------:R-:W-:Y:S02]  /*0560*/  IMAD R18, R0.reuse, UR6, R18 ;  /* 0x0000000600127c24 */ /* 0x040fe4000f8e0212 */
[C---:B------:R-:W-:Y:S02]  /*0570*/  IMAD R19, R0.reuse, UR6, R19 ;  /* 0x0000000600137c24 */ /* 0x040fe4000f8e0213 */
[C---:B------:R-:W-:Y:S02]  /*0580*/  IMAD R10, R0.reuse, UR6, R10 ;  /* 0x00000006000a7c24 */ /* 0x040fe4000f8e020a */
[----:B------:R-:W-:-:S02]  /*0590*/  IMAD R11, R0, UR6, R11 ;  /* 0x00000006000b7c24 */ /* 0x000fc4000f8e020b */
[C---:B------:R-:W-:Y:S02]  /*05a0*/  IMAD R29, R0.reuse, UR6, R29 ;  /* 0x00000006001d7c24 */ /* 0x040fe4000f8e021d */
[----:B------:R-:W-:Y:S01]  /*05b0*/  IMAD R21, R0, UR6, R21 ;  /* 0x0000000600157c24 */ /* 0x000fe2000f8e0215 */
[----:B--2---:R-:W-:Y:S02]  /*05c0*/  LOP3.LUT R8, R8, R17, RZ, 0x3c, !PT ;  /* 0x0000001108087212 */ /* 0x004fe400078e3cff */
[----:B------:R-:W-:Y:S02]  /*05d0*/  LEA.HI.X.SX32 R17, R24, UR9, 0x1, P1 ;  /* 0x0000000918117c11 */ /* 0x000fe400088f0eff */
[----:B------:R-:W-:-:S03]  /*05e0*/  IADD3 R26, P1, PT, R27, UR8, RZ ;  /* 0x000000081b1a7c10 */ /* 0x000fc6000ff3e0ff */
[----:B------:R0:W2:Y:S01]  /*05f0*/  LDG.E.U8.CONSTANT R28, desc[UR4][R16.64] ;  /* 0x00000004101c7981 */ /* 0x0000a2000c1e9100 */
[----:B------:R-:W-:-:S06]  /*0600*/  LEA.HI.X.SX32 R27, R27, UR9, 0x1, P1 ;  /* 0x000000091b1b7c11 */ /* 0x000fcc00088f0eff */
[----:B------:R-:W3:Y:S01]  /*0610*/  LDG.E.U8.CONSTANT R27, desc[UR4][R26.64] ;  /* 0x000000041a1b7981 */ /* 0x000ee2000c1e9100 */
[----:B0-----:R-:W-:-:S04]  /*0620*/  IADD3 R16, P1, PT, R22, UR8, RZ ;  /* 0x0000000816107c10 */ /* 0x001fc8000ff3e0ff */
[----:B------:R-:W-:Y:S02]  /*0630*/  LEA.HI.X.SX32 R17, R22, UR9, 0x1, P1 ;  /* 0x0000000916117c11 */ /* 0x000fe400088f0eff */
[----:B------:R-:W-:-:S03]  /*0640*/  IADD3 R24, P1, PT, R25, UR8, RZ ;  /* 0x0000000819187c10 */ /* 0x000fc6000ff3e0ff */
[----:B------:R0:W4:Y:S01]  /*0650*/  LDG.E.U8.CONSTANT R26, desc[UR4][R16.64] ;  /* 0x00000004101a7981 */ /* 0x000122000c1e9100 */
[----:B------:R-:W-:-:S06]  /*0660*/  LEA.HI.X.SX32 R25, R25, UR9, 0x1, P1 ;  /* 0x0000000919197c11 */ /* 0x000fcc00088f0eff */
[----:B------:R-:W5:Y:S01]  /*0670*/  LDG.E.U8.CONSTANT R25, desc[UR4][R24.64] ;  /* 0x0000000418197981 */ /* 0x000f62000c1e9100 */
[----:B0-----:R-:W-:-:S04]  /*0680*/  IADD3 R16, P1, PT, R20, UR8, RZ ;  /* 0x0000000814107c10 */ /* 0x001fc8000ff3e0ff */
[----:B------:R-:W-:Y:S02]  /*0690*/  LEA.HI.X.SX32 R17, R20, UR9, 0x1, P1 ;  /* 0x0000000914117c11 */ /* 0x000fe400088f0eff */
[----:B------:R-:W-:-:S03]  /*06a0*/  IADD3 R22, P1, PT, R23, UR8, RZ ;  /* 0x0000000817167c10 */ /* 0x000fc6000ff3e0ff */
[----:B------:R0:W5:Y:S01]  /*06b0*/  LDG.E.U8.CONSTANT R24, desc[UR4][R16.64] ;  /* 0x0000000410187981 */ /* 0x000162000c1e9100 */
        /* <DEDUP_REMOVED lines=16> */
[C---:B------:R-:W-:Y:S01]  /*07c0*/  IADD3 R20, P1, PT, R21.reuse, UR8, RZ ;  /* 0x0000000815147c10 */ /* 0x040fe2000ff3e0ff */
[----:B------:R-:W-:Y:S02]  /*07d0*/  IMAD R29, R0, UR6, R9 ;  /* 0x00000006001d7c24 */ /* 0x000fe4000f8e0209 */
[----:B------:R0:W5:Y:S01]  /*07e0*/  LDG.E.U8.CONSTANT R10, desc[UR4][R16.64] ;  /* 0x00000004100a7981 */ /* 0x000162000c1e9100 */
[----:B------:R-:W-:-:S05]  /*07f0*/  LEA.HI.X.SX32 R21, R21, UR9, 0x1, P1 ;  /* 0x0000000915157c11 */ /* 0x000fca00088f0eff */
[----:B------:R1:W5:Y:S04]  /*0800*/  LDG.E.U8.CONSTANT R9, desc[UR4][R20.64] ;  /* 0x0000000414097981 */ /* 0x000368000c1e9100 */
[----:B------:R-:W1:Y:S04]  /*0810*/  LDG.E.CONSTANT R21, desc[UR4][R14.64+0x18] ;  /* 0x000018040e157981 */ /* 0x000e68000c1e9900 */
[----:B------:R-:W2:Y:S01]  /*0820*/  LDG.E.CONSTANT R15, desc[UR4][R14.64+0x1c] ;  /* 0x00001c040e0f7981 */ /* 0x000ea2000c1e9900 */
[----:B0-----:R-:W-:-:S04]  /*0830*/  IADD3 R16, P1, PT, R29, UR8, RZ ;  /* 0x000000081d107c10 */ /* 0x001fc8000ff3e0ff */
[----:B------:R-:W-:-:S05]  /*0840*/  LEA.HI.X.SX32 R17, R29, UR9, 0x1, P1 ;  /* 0x000000091d117c11 */ /* 0x000fca00088f0eff */
[----:B------:R0:W5:Y:S01]  /*0850*/  LDG.E.U8.CONSTANT R29, desc[UR4][R16.64] ;  /* 0x00000004101d7981 */ /* 0x000162000c1e9100 */
[----:B------:R-:W-:Y:S02]  /*0860*/  IMAD R8, R8, 0x1000193, RZ ;  /* 0x0100019308087824 */ /* 0x000fe400078e02ff */
[----:B-1----:R-:W-:-:S05]  /*0870*/  IMAD R21, R0, UR6, R21 ;  /* 0x0000000600157c24 */ /* 0x002fca000f8e0215 */
[----:B0-----:R-:W-:-:S04]  /*0880*/  IADD3 R16, P1, PT, R21, UR8, RZ ;  /* 0x0000000815107c10 */ /* 0x001fc8000ff3e0ff */
[----:B------:R-:W-:Y:S01]  /*0890*/  LEA.HI.X.SX32 R17, R21, UR9, 0x1, P1 ;  /* 0x0000000915117c11 */ /* 0x000fe200088f0eff */
[----:B--2---:R-:W-:-:S04]  /*08a0*/  IMAD R21, R0, UR6, R15 ;  /* 0x0000000600157c24 */ /* 0x004fc8000f8e020f */
[----:B------:R-:W2:Y:S01]  /*08b0*/  LDG.E.U8.CONSTANT R16, desc[UR4][R16.64] ;  /* 0x0000000410107981 */ /* 0x000ea2000c1e9100 */
[----:B------:R-:W-:-:S04]  /*08c0*/  IADD3 R20, P1, PT, R21, UR8, RZ ;  /* 0x0000000815147c10 */ /* 0x000fc8000ff3e0ff */
[----:B------:R-:W-:-:S05]  /*08d0*/  LEA.HI.X.SX32 R21, R21, UR9, 0x1, P1 ;  /* 0x0000000915157c11 */ /* 0x000fca00088f0eff */
[----:B------:R-:W2:Y:S01]  /*08e0*/  LDG.E.U8.CONSTANT R20, desc[UR4][R20.64] ;  /* 0x0000000414147981 */ /* 0x000ea2000c1e9100 */
[----:B------:R-:W-:-:S05]  /*08f0*/  LOP3.LUT R8, R8, R28, RZ, 0x3c, !PT ;  /* 0x0000001c08087212 */ /* 0x000fca00078e3cff */
[----:B------:R-:W-:-:S05]  /*0900*/  IMAD R8, R8, 0x1000193, RZ ;  /* 0x0100019308087824 */ /* 0x000fca00078e02ff */
[----:B---3--:R-:W-:-:S05]  /*0910*/  LOP3.LUT R8, R8, R27, RZ, 0x3c, !PT ;  /* 0x0000001b08087212 */ /* 0x008fca00078e3cff */
[----:B------:R-:W-:-:S05]  /*0920*/  IMAD R15, R8, 0x1000193, RZ ;  /* 0x01000193080f7824 */ /* 0x000fca00078e02ff */
[----:B----4-:R-:W-:-:S05]  /*0930*/  LOP3.LUT R15, R15, R26, RZ, 0x3c, !PT ;  /* 0x0000001a0f0f7212 */ /* 0x010fca00078e3cff */
[----:B------:R-:W-:-:S05]  /*0940*/  IMAD R8, R15, 0x1000193, RZ ;  /* 0x010001930f087824 */ /* 0x000fca00078e02ff */
[----:B-----5:R-:W-:-:S05]  /*0950*/  LOP3.LUT R8, R8, R25, RZ, 0x3c, !PT ;  /* 0x0000001908087212 */ /* 0x020fca00078e3cff */
[----:B------:R-:W-:-:S05]  /*0960*/  IMAD R15, R8, 0x1000193, RZ ;  /* 0x01000193080f7824 */ /* 0x000fca00078e02ff */
[----:B------:R-:W-:-:S05]  /*0970*/  LOP3.LUT R15, R15, R24, RZ, 0x3c, !PT ;  /* 0x000000180f0f7212 */ /* 0x000fca00078e3cff */
        /* <DEDUP_REMOVED lines=15> */
[----:B------:R-:W-:Y:S01]  /*0a70*/  LOP3.LUT R8, R8, R29, RZ, 0x3c, !PT ;  /* 0x0000001d08087212 */ /* 0x000fe200078e3cff */
[----:B------:R-:W-:-:S04]  /*0a80*/  VIADD R7, R7, 0x10 ;  /* 0x0000001007077836 */ /* 0x000fc80000000000 */
[----:B------:R-:W-:Y:S01]  /*0a90*/  IMAD R9, R8, 0x1000193, RZ ;  /* 0x0100019308097824 */ /* 0x000fe200078e02ff */
[----:B------:R-:W-:Y:S01]  /*0aa0*/  ISETP.NE.AND P1, PT, R7, RZ, PT ;  /* 0x000000ff0700720c */ /* 0x000fe20003f25270 */
[----:B------:R-:W-:-:S03]  /*0ab0*/  VIADD R4, R4, 0x10 ;  /* 0x0000001004047836 */ /* 0x000fc60000000000 */
[----:B--2---:R-:W-:-:S05]  /*0ac0*/  LOP3.LUT R9, R9, R16, RZ, 0x3c, !PT ;  /* 0x0000001009097212 */ /* 0x004fca00078e3cff */
[----:B------:R-:W-:-:S05]  /*0ad0*/  IMAD R9, R9, 0x1000193, RZ ;  /* 0x0100019309097824 */ /* 0x000fca00078e02ff */
[----:B------:R-:W-:-:S05]  /*0ae0*/  LOP3.LUT R9, R9, R20, RZ, 0x3c, !PT ;  /* 0x0000001409097212 */ /* 0x000fca00078e3cff */
[----:B------:R-:W-:Y:S01]  /*0af0*/  IMAD R8, R9, 0x1000193, RZ ;  /* 0x0100019309087824 */ /* 0x000fe200078e02ff */
[----:B------:R-:W-:Y:S06]  /*0b00*/  @P1 BRA `(.L_x_4) ;  /* 0xfffffff8002c1947 */ /* 0x000fec000383ffff */
.L_x_3:
[----:B------:R-:W-:Y:S05]  /*0b10*/  BSYNC.RECONVERGENT B1 ;  /* 0x0000000000017941 */ /* 0x000fea0003800200 */
.L_x_2:
[----:B------:R-:W-:Y:S04]  /*0b20*/  BSSY.RECONVERGENT B1, `(.L_x_5) ;  /* 0x000007e000017945 */ /* 0x000fe80003800200 */
[----:B------:R-:W-:Y:S05]  /*0b30*/  @!P0 BRA `(.L_x_6) ;  /* 0x0000000400f08947 */ /* 0x000fea0003800000 */
[----:B------:R-:W-:Y:S01]  /*0b40*/  ISETP.GE.U32.AND P1, PT, R6, 0x8, PT ;  /* 0x000000080600780c */ /* 0x000fe20003f26070 */
[----:B------:R-:W-:Y:S01]  /*0b50*/  BSSY.RECONVERGENT B2, `(.L_x_7) ;  /* 0x0000041000027945 */ /* 0x000fe20003800200 */
[----:B------:R-:W-:-:S04]  /*0b60*/  LOP3.LUT R20, R5, 0x7, RZ, 0xc0, !PT ;  /* 0x0000000705147812 */ /* 0x000fc800078ec0ff */
[----:B------:R-:W-:-:S07]  /*0b70*/  ISETP.NE.AND P0, PT, R20, RZ, PT ;  /* 0x000000ff1400720c */ /* 0x000fce0003f05270 */
[----:B------:R-:W-:Y:S06]  /*0b80*/  @!P1 BRA `(.L_x_8) ;  /* 0x0000000000f49947 */ /* 0x000fec0003800000 */
[----:B------:R-:W0:Y:S01]  /*0b90*/  LDC.64 R12, c[0x0][0x3a0] ;  /* 0x0000e800ff0c7b82 */ /* 0x000e220000000a00 */
[----:B------:R-:W1:Y:S01]  /*0ba0*/  LDCU UR7, c[0x0][0x388] ;  /* 0x00007100ff0777ac */ /* 0x000e620008000800 */
[----:B------:R-:W2:Y:S01]  /*0bb0*/  LDCU.64 UR10, c[0x0][0x390] ;  /* 0x00007200ff0a77ac */ /* 0x000ea20008000a00 */
[----:B0-----:R-:W-:-:S05]  /*0bc0*/  IMAD.WIDE R12, R4, 0x4, R12 ;  /* 0x00000004040c7825 */ /* 0x001fca00078e020c */
[----:B------:R-:W1:Y:S04]  /*0bd0*/  LDG.E.CONSTANT R9, desc[UR4][R12.64] ;  /* 0x000000040c097981 */ /* 0x000e68000c1e9900 */
[----:B------:R-:W3:Y:S04]  /*0be0*/  LDG.E.CONSTANT R21, desc[UR4][R12.64+0x4] ;  /* 0x000004040c157981 */ /* 0x000ee8000c1e9900 */
[----:B------:R-:W4:Y:S04]  /*0bf0*/  LDG.E.CONSTANT R23, desc[UR4][R12.64+0x8] ;  /* 0x000008040c177981 */ /* 0x000f28000c1e9900 */
[----:B------:R-:W5:Y:S04]  /*0c00*/  LDG.E.CONSTANT R25, desc[UR4][R12.64+0xc] ;  /* 0x00000c040c197981 */ /* 0x000f68000c1e9900 */
[----:B------:R-:W5:Y:S04]  /*0c10*/  LDG.E.CONSTANT R7, desc[UR4][R12.64+0x10] ;  /* 0x000010040c077981 */ /* 0x000f68000c1e9900 */
[----:B------:R-:W5:Y:S04]  /*0c20*/  LDG.E.CONSTANT R19, desc[UR4][R12.64+0x14] ;  /* 0x000014040c137981 */ /* 0x000f68000c1e9900 */
[----:B------:R-:W5:Y:S04]  /*0c30*/  LDG.E.CONSTANT R15, desc[UR4][R12.64+0x18] ;  /* 0x000018040c0f7981 */ /* 0x000f68000c1e9900 */
[----:B------:R0:W5:Y:S01]  /*0c40*/  LDG.E.CONSTANT R17, desc[UR4][R12.64+0x1c] ;  /* 0x00001c040c117981 */ /* 0x000162000c1e9900 */
[----:B-1----:R-:W-:-:S02]  /*0c50*/  IMAD R9, R0, UR7, R9 ;  /* 0x0000000700097c24 */ /* 0x002fc4000f8e0209 */
[----:B---3--:R-:W-:-:S03]  /*0c60*/  IMAD R21, R0, UR7, R21 ;  /* 0x0000000700157c24 */ /* 0x008fc6000f8e0215 */
[----:B--2---:R-:W-:-:S04]  /*0c70*/  IADD3 R10, P1, PT, R9, UR10, RZ ;  /* 0x0000000a090a7c10 */ /* 0x004fc8000ff3e0ff */
[----:B------:R-:W-:Y:S02]  /*0c80*/  LEA.HI.X.SX32 R11, R9, UR11, 0x1, P1 ;  /* 0x0000000b090b7c11 */ /* 0x000fe400088f0eff */
[----:B------:R-:W-:-:S03]  /*0c90*/  IADD3 R22, P1, PT, R21, UR10, RZ ;  /* 0x0000000a15167c10 */ /* 0x000fc6000ff3e0ff */
[----:B------:R1:W2:Y:S01]  /*0ca0*/  LDG.E.U8.CONSTANT R9, desc[UR4][R10.64] ;  /* 0x000000040a097981 */ /* 0x0002a2000c1e9100 */
[----:B----4-:R-:W-:Y:S01]  /*0cb0*/  IMAD R6, R0, UR7, R23 ;  /* 0x0000000700067c24 */ /* 0x010fe2000f8e0217 */
[----:B------:R-:W-:-:S04]  /*0cc0*/  LEA.HI.X.SX32 R23, R21, UR11, 0x1, P1 ;  /* 0x0000000b15177c11 */ /* 0x000fc800088f0eff */
[----:B0-----:R-:W-:Y:S01]  /*0cd0*/  IADD3 R12, P1, PT, R6, UR10, RZ ;  /* 0x0000000a060c7c10 */ /* 0x001fe2000ff3e0ff */
[----:B------:R0:W3:Y:S01]  /*0ce0*/  LDG.E.U8.CONSTANT R16, desc[UR4][R22.64] ;  /* 0x0000000416107981 */ /* 0x0000e2000c1e9100 */
[----:B-----5:R-:W-:Y:S02]  /*0cf0*/  IMAD R25, R0, UR7, R25 ;  /* 0x0000000700197c24 */ /* 0x020fe4000f8e0219 */
[----:B------:R-:W-:-:S03]  /*0d00*/  LEA.HI.X.SX32 R13, R6, UR11, 0x1, P1 ;  /* 0x0000000b060d7c11 */ /* 0x000fc600088f0eff */
[C---:B------:R-:W-:Y:S02]  /*0d10*/  IADD3 R6, P1, PT, R25.reuse, UR10, RZ ;  /* 0x0000000a19067c10 */ /* 0x040fe4000ff3e0ff */
[----:B------:R4:W5:Y:S01]  /*0d20*/  LDG.E.U8.CONSTANT R18, desc[UR4][R12.64] ;  /* 0x000000040c127981 */ /* 0x000962000c1e9100 */
[----:B------:R-:W-:Y:S01]  /*0d30*/  IMAD R14, R0, UR7, R7 ;  /* 0x00000007000e7c24 */ /* 0x000fe2000f8e0207 */
[----:B------:R-:W-:-:S04]  /*0d40*/  LEA.HI.X.SX32 R7, R25, UR11, 0x1, P1 ;  /* 0x0000000b19077c11 */ /* 0x000fc800088f0eff */
[----:B-1----:R-:W-:Y:S01]  /*0d50*/  IADD3 R10, P1, PT, R14, UR10, RZ ;  /* 0x0000000a0e0a7c10 */ /* 0x002fe2000ff3e0ff */
[----:B------:R1:W5:Y:S01]  /*0d60*/  LDG.E.U8.CONSTANT R21, desc[UR4][R6.64] ;  /* 0x0000000406157981 */ /* 0x000362000c1e9100 */
[----:B------:R-:W-:Y:S02]  /*0d70*/  IMAD R19, R0, UR7, R19 ;  /* 0x0000000700137c24 */ /* 0x000fe4000f8e0213 */
[----:B------:R-:W-:-:S03]  /*0d80*/  LEA.HI.X.SX32 R11, R14, UR11, 0x1, P1 ;  /* 0x0000000b0e0b7c11 */ /* 0x000fc600088f0eff */
[C---:B------:R-:W-:Y:S02]  /*0d90*/  IADD3 R14, P1, PT, R19.reuse, UR10, RZ ;  /* 0x0000000a130e7c10 */ /* 0x040fe4000ff3e0ff */
[----:B------:R-:W5:Y:S01]  /*0da0*/  LDG.E.U8.CONSTANT R10, desc[UR4][R10.64] ;  /* 0x000000040a0a7981 */ /* 0x000f62000c1e9100 */
[----:B0-----:R-:W-:Y:S01]  /*0db0*/  IMAD R22, R0, UR7, R15 ;  /* 0x0000000700167c24 */ /* 0x001fe2000f8e020f */
[----:B------:R-:W-:-:S04]  /*0dc0*/  LEA.HI.X.SX32 R15, R19, UR11, 0x1, P1 ;  /* 0x0000000b130f7c11 */ /* 0x000fc800088f0eff */
[----:B----4-:R-:W-:Y:S01]  /*0dd0*/  IADD3 R12, P1, PT, R22, UR10, RZ ;  /* 0x0000000a160c7c10 */ /* 0x010fe2000ff3e0ff */
[----:B------:R-:W4:Y:S01]  /*0de0*/  LDG.E.U8.CONSTANT R14, desc[UR4][R14.64] ;  /* 0x000000040e0e7981 */ /* 0x000f22000c1e9100 */
[----:B------:R-:W-:Y:S02]  /*0df0*/  IMAD R17, R0, UR7, R17 ;  /* 0x0000000700117c24 */ /* 0x000fe4000f8e0211 */
[----:B------:R-:W-:-:S03]  /*0e00*/  LEA.HI.X.SX32 R13, R22, UR11, 0x1, P1 ;  /* 0x0000000b160d7c11 */ /* 0x000fc600088f0eff */
[C---:B-1----:R-:W-:Y:S02]  /*0e10*/  IADD3 R6, P1, PT, R17.reuse, UR10, RZ ;  /* 0x0000000a11067c10 */ /* 0x042fe4000ff3e0ff */
[----:B------:R-:W4:Y:S02]  /*0e20*/  LDG.E.U8.CONSTANT R12, desc[UR4][R12.64] ;  /* 0x000000040c0c7981 */ /* 0x000f24000c1e9100 */
[----:B------:R-:W-:-:S05]  /*0e30*/  LEA.HI.X.SX32 R7, R17, UR11, 0x1, P1 ;  /* 0x0000000b11077c11 */ /* 0x000fca00088f0eff */
[----:B------:R-:W4:Y:S01]  /*0e40*/  LDG.E.U8.CONSTANT R6, desc[UR4][R6.64] ;  /* 0x0000000406067981 */ /* 0x000f22000c1e9100 */
[----:B------:R-:W-:Y:S01]  /*0e50*/  VIADD R4, R4, 0x8 ;  /* 0x0000000804047836 */ /* 0x000fe20000000000 */
[----:B--2---:R-:W-:-:S05]  /*0e60*/  LOP3.LUT R9, R8, R9, RZ, 0x3c, !PT ;  /* 0x0000000908097212 */ /* 0x004fca00078e3cff */
[----:B------:R-:W-:-:S05]  /*0e70*/  IMAD R9, R9, 0x1000193, RZ ;  /* 0x0100019309097824 */ /* 0x000fca00078e02ff */
[----:B---3--:R-:W-:-:S05]  /*0e80*/  LOP3.LUT R9, R9, R16, RZ, 0x3c, !PT ;  /* 0x0000001009097212 */ /* 0x008fca00078e3cff */
[----:B------:R-:W-:-:S05]  /*0e90*/  IMAD R9, R9, 0x1000193, RZ ;  /* 0x0100019309097824 */ /* 0x000fca00078e02ff */
[----:B-----5:R-:W-:-:S05]  /*0ea0*/  LOP3.LUT R9, R9, R18, RZ, 0x3c, !PT ;  /* 0x0000001209097212 */ /* 0x020fca00078e3cff */
[----:B------:R-:W-:-:S05]  /*0eb0*/  IMAD R8, R9, 0x1000193, RZ ;  /* 0x0100019309087824 */ /* 0x000fca00078e02ff */
[----:B------:R-:W-:-:S05]  /*0ec0*/  LOP3.LUT R8, R8, R21, RZ, 0x3c, !PT ;  /* 0x0000001508087212 */ /* 0x000fca00078e3cff */
[----:B------:R-:W-:-:S05]  /*0ed0*/  IMAD R9, R8, 0x1000193, RZ ;  /* 0x0100019308097824 */ /* 0x000fca00078e02ff */
[----:B------:R-:W-:-:S05]  /*0ee0*/  LOP3.LUT R9, R9, R10, RZ, 0x3c, !PT ;  /* 0x0000000a09097212 */ /* 0x000fca00078e3cff */
[----:B------:R-:W-:-:S05]  /*0ef0*/  IMAD R9, R9, 0x1000193, RZ ;  /* 0x0100019309097824 */ /* 0x000fca00078e02ff */
[----:B----4-:R-:W-:-:S05]  /*0f00*/  LOP3.LUT R9, R9, R14, RZ, 0x3c, !PT ;  /* 0x0000000e09097212 */ /* 0x010fca00078e3cff */
[----:B------:R-:W-:-:S05]  /*0f10*/  IMAD R9, R9, 0x1000193, RZ ;  /* 0x0100019309097824 */ /* 0x000fca00078e02ff */
[----:B------:R-:W-:-:S05]  /*0f20*/  LOP3.LUT R9, R9, R12, RZ, 0x3c, !PT ;  /* 0x0000000c09097212 */ /* 0x000fca00078e3cff */
[----:B------:R-:W-:-:S05]  /*0f30*/  IMAD R9, R9, 0x1000193, RZ ;  /* 0x0100019309097824 */ /* 0x000fca00078e02ff */
[----:B------:R-:W-:-:S05]  /*0f40*/  LOP3.LUT R6, R9, R6, RZ, 0x3c, !PT ;  /* 0x0000000609067212 */ /* 0x000fca00078e3cff */
[----:B------:R-:W-:-:S07]  /*0f50*/  IMAD R8, R6, 0x1000193, RZ ;  /* 0x0100019306087824 */ /* 0x000fce00078e02ff */
.L_x_8:
[----:B------:R-:W-:Y:S05]  /*0f60*/  BSYNC.RECONVERGENT B2 ;  /* 0x0000000000027941 */ /* 0x000fea0003800200 */
.L_x_7:
        /* <DEDUP_REMOVED lines=13> */
[----:B------:R0:W5:Y:S01]  /*1040*/  LDG.E.CONSTANT R17, desc[UR4][R6.64+0xc] ;  /* 0x00000c0406117981 */ /* 0x000162000c1e9900 */
[----:B-1----:R-:W-:-:S02]  /*1050*/  IMAD R9, R0, UR7, R9 ;  /* 0x0000000700097c24 */ /* 0x002fc4000f8e0209 */
[----:B---3--:R-:W-:-:S03]  /*1060*/  IMAD R13, R0, UR7, R13 ;  /* 0x00000007000d7c24 */ /* 0x008fc6000f8e020d */
[----:B--2---:R-:W-:-:S04]  /*1070*/  IADD3 R10, P1, PT, R9, UR10, RZ ;  /* 0x0000000a090a7c10 */ /* 0x004fc8000ff3e0ff */
[----:B------:R-:W-:Y:S02]  /*1080*/  LEA.HI.X.SX32 R11, R9, UR11, 0x1, P1 ;  /* 0x0000000b090b7c11 */ /* 0x000fe400088f0eff */
[----:B------:R-:W-:-:S04]  /*1090*/  IADD3 R12, P1, PT, R13, UR10, RZ ;  /* 0x0000000a0d0c7c10 */ /* 0x000fc8000ff3e0ff */
[----:B------:R-:W2:Y:S01]  /*10a0*/  LDG.E.U8.CONSTANT R11, desc[UR4][R10.64] ;  /* 0x000000040a0b7981 */ /* 0x000ea2000c1e9100 */
[----:B------:R-:W-:Y:S01]  /*10b0*/  LEA.HI.X.SX32 R13, R13, UR11, 0x1, P1 ;  /* 0x0000000b0d0d7c11 */ /* 0x000fe200088f0eff */
[----:B----4-:R-:W-:-:S04]  /*10c0*/  IMAD R15, R0, UR7, R15 ;  /* 0x00000007000f7c24 */ /* 0x010fc8000f8e020f */
[----:B------:R-:W3:Y:S01]  /*10d0*/  LDG.E.U8.CONSTANT R12, desc[UR4][R12.64] ;  /* 0x000000040c0c7981 */ /* 0x000ee2000c1e9100 */
[----:B0-----:R-:W-:Y:S01]  /*10e0*/  IADD3 R6, P1, PT, R15, UR10, RZ ;  /* 0x0000000a0f067c10 */ /* 0x001fe2000ff3e0ff */
[----:B-----5:R-:W-:-:S03]  /*10f0*/  IMAD R17, R0, UR7, R17 ;  /* 0x0000000700117c24 */ /* 0x020fc6000f8e0211 */
[----:B------:R-:W-:Y:S02]  /*1100*/  LEA.HI.X.SX32 R7, R15, UR11, 0x1, P1 ;  /* 0x0000000b0f077c11 */ /* 0x000fe400088f0eff */
[----:B------:R-:W-:-:S03]  /*1110*/  IADD3 R14, P1, PT, R17, UR10, RZ ;  /* 0x0000000a110e7c10 */ /* 0x000fc6000ff3e0ff */
[----:B------:R-:W4:Y:S01]  /*1120*/  LDG.E.U8.CONSTANT R6, desc[UR4][R6.64] ;  /* 0x0000000406067981 */ /* 0x000f22000c1e9100 */
[----:B------:R-:W-:-:S05]  /*1130*/  LEA.HI.X.SX32 R15, R17, UR11, 0x1, P1 ;  /* 0x0000000b110f7c11 */ /* 0x000fca00088f0eff */
[----:B------:R-:W5:Y:S01]  /*1140*/  LDG.E.U8.CONSTANT R14, desc[UR4][R14.64] ;  /* 0x000000040e0e7981 */ /* 0x000f62000c1e9100 */
[----:B------:R-:W-:Y:S01]  /*1150*/  VIADD R4, R4, 0x4 ;  /* 0x0000000404047836 */ /* 0x000fe20000000000 */
[----:B--2---:R-:W-:-:S05]  /*1160*/  LOP3.LUT R11, R8, R11, RZ, 0x3c, !PT ;  /* 0x0000000b080b7212 */ /* 0x004fca00078e3cff */
[----:B------:R-:W-:-:S05]  /*1170*/  IMAD R11, R11, 0x1000193, RZ ;  /* 0x010001930b0b7824 */ /* 0x000fca00078e02ff */
[----:B---3--:R-:W-:-:S05]  /*1180*/  LOP3.LUT R11, R11, R12, RZ, 0x3c, !PT ;  /* 0x0000000c0b0b7212 */ /* 0x008fca00078e3cff */
[----:B------:R-:W-:-:S05]  /*1190*/  IMAD R11, R11, 0x1000193, RZ ;  /* 0x010001930b0b7824 */ /* 0x000fca00078e02ff */
[----:B----4-:R-:W-:-:S05]  /*11a0*/  LOP3.LUT R11, R11, R6, RZ, 0x3c, !PT ;  /* 0x000000060b0b7212 */ /* 0x010fca00078e3cff */
[----:B------:R-:W-:-:S05]  /*11b0*/  IMAD R11, R11, 0x1000193, RZ ;  /* 0x010001930b0b7824 */ /* 0x000fca00078e02ff */
[----:B-----5:R-:W-:-:S05]  /*11c0*/  LOP3.LUT R11, R11, R14, RZ, 0x3c, !PT ;  /* 0x0000000e0b0b7212 */ /* 0x020fca00078e3cff */
[----:B------:R-:W-:-:S07]  /*11d0*/  IMAD R8, R11, 0x1000193, RZ ;  /* 0x010001930b087824 */ /* 0x000fce00078e02ff */
.L_x_10:
[----:B------:R-:W-:Y:S05]  /*11e0*/  BSYNC.RECONVERGENT B2 ;  /* 0x0000000000027941 */ /* 0x000fea0003800200 */
.L_x_9:
[----:B------:R-:W-:Y:S05]  /*11f0*/  @!P0 BRA `(.L_x_6) ;  /* 0x0000000000408947 */ /* 0x000fea0003800000 */
[----:B------:R-:W0:Y:S01]  /*1200*/  LDC.64 R12, c[0x0][0x3a0] ;  /* 0x0000e800ff0c7b82 */ /* 0x000e220000000a00 */
[----:B------:R-:W-:-:S07]  /*1210*/  IMAD.MOV R5, RZ, RZ, -R5 ;  /* 0x000000ffff057224 */ /* 0x000fce00078e0a05 */
.L_x_11:
[----:B0-----:R-:W-:Y:S01]  /*1220*/  IMAD.WIDE R6, R4, 0x4, R12 ;  /* 0x0000000404067825 */ /* 0x001fe200078e020c */
[----:B------:R-:W0:Y:S01]  /*1230*/  LDCU UR7, c[0x0][0x388] ;  /* 0x00007100ff0777ac */ /* 0x000e220008000800 */
[----:B------:R-:W1:Y:S04]  /*1240*/  LDCU.64 UR10, c[0x0][0x390] ;  /* 0x00007200ff0a77ac */ /* 0x000e680008000a00 */
[----:B------:R-:W0:Y:S02]  /*1250*/  LDG.E.CONSTANT R7, desc[UR4][R6.64] ;  /* 0x0000000406077981 */ /* 0x000e24000c1e9900 */
[----:B0-----:R-:W-:-:S05]  /*1260*/  IMAD R9, R0, UR7, R7 ;  /* 0x0000000700097c24 */ /* 0x001fca000f8e0207 */
[----:B-1----:R-:W-:-:S04]  /*1270*/  IADD3 R10, P0, PT, R9, UR10, RZ ;  /* 0x0000000a090a7c10 */ /* 0x002fc8000ff1e0ff */
[----:B------:R-:W-:-:S06]  /*1280*/  LEA.HI.X.SX32 R11, R9, UR11, 0x1, P0 ;  /* 0x0000000b090b7c11 */ /* 0x000fcc00080f0eff */
[----:B------:R-:W2:Y:S01]  /*1290*/  LDG.E.U8.CONSTANT R11, desc[UR4][R10.64] ;  /* 0x000000040a0b7981 */ /* 0x000ea2000c1e9100 */
[----:B------:R-:W-:Y:S02]  /*12a0*/  VIADD R5, R5, 0x1 ;  /* 0x0000000105057836 */ /* 0x000fe40000000000 */
[----:B------:R-:W-:-:S03]  /*12b0*/  VIADD R4, R4, 0x1 ;  /* 0x0000000104047836 */ /* 0x000fc60000000000 */
[----:B------:R-:W-:Y:S02]  /*12c0*/  ISETP.NE.AND P0, PT, R5, RZ, PT ;  /* 0x000000ff0500720c */ /* 0x000fe40003f05270 */
[----:B--2---:R-:W-:-:S05]  /*12d0*/  LOP3.LUT R8, R8, R11, RZ, 0x3c, !PT ;  /* 0x0000000b08087212 */ /* 0x004fca00078e3cff */
[----:B------:R-:W-:-:S06]  /*12e0*/  IMAD R8, R8, 0x1000193, RZ ;  /* 0x0100019308087824 */ /* 0x000fcc00078e02ff */
[----:B------:R-:W-:Y:S05]  /*12f0*/  @P0 BRA `(.L_x_11) ;  /* 0xfffffffc00c80947 */ /* 0x000fea000383ffff */
.L_x_6:
[----:B------:R-:W-:Y:S05]  /*1300*/  BSYNC.RECONVERGENT B1 ;  /* 0x0000000000017941 */ /* 0x000fea0003800200 */
.L_x_5:
[----:B------:R-:W-:-:S07]  /*1310*/  LOP3.LUT R7, R8, 0x7fffffff, RZ, 0xc0, !PT ;  /* 0x7fffffff08077812 */ /* 0x000fce00078ec0ff */
.L_x_1:
[----:B------:R-:W-:Y:S05]  /*1320*/  BSYNC.RECONVERGENT B0 ;  /* 0x0000000000007941 */ /* 0x000fea0003800200 */
.L_x_0:
[----:B------:R-:W0:Y:S01]  /*1330*/  LDC.64 R4, c[0x0][0x3a8] ;  /* 0x0000ea00ff047b82 */ /* 0x000e220000000a00 */
[----:B------:R-:W-:-:S04]  /*1340*/  IMAD R3, R0, R3, R2 ;  /* 0x0000000300037224 */ /* 0x000fc800078e0202 */
[----:B0-----:R-:W-:-:S05]  /*1350*/  IMAD.WIDE R2, R3, 0x4, R4 ;  /* 0x0000000403027825 */ /* 0x001fca00078e0204 */
[----:B------:R-:W-:Y:S01]  /*1360*/  STG.E desc[UR4][R2.64], R7 ;  /* 0x0000000702007986 */ /* 0x000fe2000c101904 */
[----:B------:R-:W-:Y:S05]  /*1370*/  EXIT ;  /* 0x000000000000794d */ /* 0x000fea0003800000 */
.L_x_12:
[----:B------:R-:W-:-:S00]  /*1380*/  BRA `(.L_x_12) ;  /* 0xfffffffc00fc7947 */ /* 0x000fc0000383ffff */
[----:B------:R-:W-:-:S00]  /*1390*/  NOP ;  /* 0x0000000000007918 */ /* 0x000fc00000000000 */
        /* <DEDUP_REMOVED lines=14> */
.L_x_13:


//--------------------- .nv.shared.reserved.0     --------------------------
	.section	.nv.shared.reserved.0,"aw",@nobits
	.weak		__nv_reservedSMEM_offset_0_alias
	.size		__nv_reservedSMEM_offset_0_alias, 0, 64
	.other		__nv_reservedSMEM_offset_0_alias,@"STO_CUDA_RESERVED_SHARED STV_DEFAULT"
__nv_reservedSMEM_offset_0_alias:
	.zero		0
	.zero		64


//--------------------- .nv.constant0._Z33compute_subtree_signatures_kerneliiiPKhPKiS2_Pi --------------------------
	.section	.nv.constant0._Z33compute_subtree_signatures_kerneliiiPKhPKiS2_Pi,"a",@progbits
	.sectionflags	@""
	.align	4
.nv.constant0._Z33compute_subtree_signatures_kerneliiiPKhPKiS2_Pi:
	.zero		944


//--------------------- SYMBOLS --------------------------

	.type		.nv.reservedSmem.offset0,@object
	.size		.nv.reservedSmem.offset0,0x4
